//
// Generated by NVIDIA NVVM Compiler
//
// Compiler Build ID: CL-36424714
// Cuda compilation tools, release 13.0, V13.0.88
// Based on NVVM 20.0.0
//

.version 9.0
.target sm_100
.address_size 64

	// .globl	_Z6RenderPfii

.visible .entry _Z6RenderPfii(
	.param .u64 .ptr .align 1 _Z6RenderPfii_param_0,
	.param .u32 _Z6RenderPfii_param_1,
	.param .u32 _Z6RenderPfii_param_2
)
{
	.reg .pred 	%p<4>;
	.reg .b32 	%r<16>;
	.reg .b32 	%f<7>;
	.reg .b64 	%rd<5>;

	ld.param.u64 	%rd1, [_Z6RenderPfii_param_0];
	ld.param.u32 	%r3, [_Z6RenderPfii_param_1];
	ld.param.u32 	%r5, [_Z6RenderPfii_param_2];
	mov.u32 	%r6, %tid.x;
	mov.u32 	%r7, %ntid.x;
	mov.u32 	%r8, %ctaid.x;
	mad.lo.s32 	%r1, %r7, %r8, %r6;
	mov.u32 	%r9, %tid.y;
	mov.u32 	%r10, %ntid.y;
	mov.u32 	%r11, %ctaid.y;
	mad.lo.s32 	%r12, %r10, %r11, %r9;
	setp.ge.s32 	%p1, %r1, %r3;
	setp.ge.s32 	%p2, %r12, %r5;
	or.pred  	%p3, %p1, %p2;
	@%p3 bra 	$L__BB0_2;
	cvta.to.global.u64 	%rd2, %rd1;
	mad.lo.s32 	%r13, %r3, %r12, %r1;
	mul.lo.s32 	%r14, %r13, 3;
	cvt.rn.f32.s32 	%f1, %r1;
	cvt.rn.f32.s32 	%f2, %r3;
	div.rn.f32 	%f3, %f1, %f2;
	mul.wide.s32 	%rd3, %r14, 4;
	add.s64 	%rd4, %rd2, %rd3;
	st.global.f32 	[%rd4], %f3;
	cvt.rn.f32.u32 	%f4, %r12;
	cvt.rn.f32.u32 	%f5, %r5;
	div.rn.f32 	%f6, %f4, %f5;
	st.global.f32 	[%rd4+4], %f6;
	mov.b32 	%r15, 1045220557;
	st.global.u32 	[%rd4+8], %r15;
$L__BB0_2:
	ret;

}
	// .globl	_Z17ConvertFloatToIntPhPfi
.visible .entry _Z17ConvertFloatToIntPhPfi(
	.param .u64 .ptr .align 1 _Z17ConvertFloatToIntPhPfi_param_0,
	.param .u64 .ptr .align 1 _Z17ConvertFloatToIntPhPfi_param_1,
	.param .u32 _Z17ConvertFloatToIntPhPfi_param_2
)
{
	.reg .pred 	%p<2>;
	.reg .b32 	%r<7>;
	.reg .b32 	%f<3>;
	.reg .b64 	%rd<9>;
	.reg .b64 	%fd<3>;

	ld.param.u64 	%rd1, [_Z17ConvertFloatToIntPhPfi_param_0];
	ld.param.u64 	%rd2, [_Z17ConvertFloatToIntPhPfi_param_1];
	ld.param.u32 	%r2, [_Z17ConvertFloatToIntPhPfi_param_2];
	mov.u32 	%r3, %tid.x;
	mov.u32 	%r4, %ntid.x;
	mov.u32 	%r5, %ctaid.x;
	mad.lo.s32 	%r1, %r4, %r5, %r3;
	setp.ge.s32 	%p1, %r1, %r2;
	@%p1 bra 	$L__BB1_2;
	cvta.to.global.u64 	%rd3, %rd2;
	cvta.to.global.u64 	%rd4, %rd1;
	cvt.s64.s32 	%rd5, %r1;
	mul.wide.s32 	%rd6, %r1, 4;
	add.s64 	%rd7, %rd3, %rd6;
	ld.global.f32 	%f1, [%rd7];
	cvt.f64.f32 	%fd1, %f1;
	mul.f64 	%fd2, %fd1, 0d406FFFF7CED91687;
	cvt.rn.f32.f64 	%f2, %fd2;
	cvt.rmi.u32.f32 	%r6, %f2;
	add.s64 	%rd8, %rd4, %rd5;
	st.global.u8 	[%rd8], %r6;
$L__BB1_2:
	ret;

}


// ===== COMPILED SASS (sm_100) =====

	.target	sm_100

	.elftype	@"ET_EXEC"


//--------------------- .note.nv.tkinfo           --------------------------
	.section	.note.nv.tkinfo,"",@"SHT_NOTE"
	.sectionflags	@"SHF_NOTE_NV_TKINFO"
	.tkinfo
        /*0018*/ 	.word	0x00000002
        /*0030*/ 	.string	""
        /*0030*/ 	.string	"ptxas"
        /*0030*/ 	.string	"Cuda compilation tools, release 13.0, V13.0.88"
        /*0030*/ 	.string	"Build cuda_13.0.r13.0/compiler.36424714_0"
        /*0030*/ 	.string	"-arch sm_100 -m 64 "



//--------------------- .note.nv.cuinfo           --------------------------
	.section	.note.nv.cuinfo,"",@"SHT_NOTE"
	.sectionflags	@"SHF_NOTE_NV_CUINFO"
        /*0018*/ 	.short	0x0002
        /*001a*/ 	.short	0x0064
        /*001c*/ 	.short	0x0082
	.zero		2


//--------------------- .nv.info                  --------------------------
	.section	.nv.info,"",@"SHT_CUDA_INFO"
	.align	4


	//----- nvinfo : EIATTR_REGCOUNT
	.align		4
        /*0000*/ 	.byte	0x04, 0x2f
        /*0002*/ 	.short	(.L_1 - .L_0)
	.align		4
.L_0:
        /*0004*/ 	.word	index@(_Z6RenderPfii)
        /*0008*/ 	.word	0x00000011


	//----- nvinfo : EIATTR_FRAME_SIZE
	.align		4
.L_1:
        /*000c*/ 	.byte	0x04, 0x11
        /*000e*/ 	.short	(.L_3 - .L_2)
	.align		4
.L_2:
        /*0010*/ 	.word	index@($__internal_0_$__cuda_sm3x_div_rn_noftz_f32_slowpath)
        /*0014*/ 	.word	0x00000000


	//----- nvinfo : EIATTR_FRAME_SIZE
	.align		4
.L_3:
        /*0018*/ 	.byte	0x04, 0x11
        /*001a*/ 	.short	(.L_5 - .L_4)
	.align		4
.L_4:
        /*001c*/ 	.word	index@(_Z6RenderPfii)
        /*0020*/ 	.word	0x00000000


	//----- nvinfo : EIATTR_REGCOUNT
	.align		4
.L_5:
        /*0024*/ 	.byte	0x04, 0x2f
        /*0026*/ 	.short	(.L_7 - .L_6)
	.align		4
.L_6:
        /*0028*/ 	.word	index@(_Z17ConvertFloatToIntPhPfi)
        /*002c*/ 	.word	0x0000000c


	//----- nvinfo : EIATTR_FRAME_SIZE
	.align		4
.L_7:
        /*0030*/ 	.byte	0x04, 0x11
        /*0032*/ 	.short	(.L_9 - .L_8)
	.align		4
.L_8:
        /*0034*/ 	.word	index@(_Z17ConvertFloatToIntPhPfi)
        /*0038*/ 	.word	0x00000000


	//----- nvinfo : EIATTR_MIN_STACK_SIZE
	.align		4
.L_9:
        /*003c*/ 	.byte	0x04, 0x12
        /*003e*/ 	.short	(.L_11 - .L_10)
	.align		4
.L_10:
        /*0040*/ 	.word	index@(_Z17ConvertFloatToIntPhPfi)
        /*0044*/ 	.word	0x00000000


	//----- nvinfo : EIATTR_MIN_STACK_SIZE
	.align		4
.L_11:
        /*0048*/ 	.byte	0x04, 0x12
        /*004a*/ 	.short	(.L_13 - .L_12)
	.align		4
.L_12:
        /*004c*/ 	.word	index@(_Z6RenderPfii)
        /*0050*/ 	.word	0x00000000
.L_13:


//--------------------- .nv.compat                --------------------------
	.section	.nv.compat,"",@"SHT_CUDA_COMPAT_INFO"
	.align	4
        /*0000*/ 	.byte	0x02, 0x09, 0x00, 0x00, 0x02, 0x02, 0x01, 0x00, 0x02, 0x05, 0x05, 0x00, 0x03, 0x07, 0x01, 0x01
        /*0010*/ 	.byte	0x02, 0x03, 0x00, 0x00, 0x02, 0x06, 0x01, 0x00, 0x04, 0x0b, 0x08, 0x00, 0x01, 0x00, 0x00, 0x00
        /*0020*/ 	.byte	0x00, 0x00, 0x00, 0x00


//--------------------- .nv.info._Z17ConvertFloatToIntPhPfi --------------------------
	.section	.nv.info._Z17ConvertFloatToIntPhPfi,"",@"SHT_CUDA_INFO"
	.sectionflags	@""
	.align	4


	//----- nvinfo : EIATTR_CUDA_API_VERSION
	.align		4
        /*0000*/ 	.byte	0x04, 0x37
        /*0002*/ 	.short	(.L_15 - .L_14)
.L_14:
        /*0004*/ 	.word	0x00000082


	//----- nvinfo : EIATTR_KPARAM_INFO
	.align		4
.L_15:
        /*0008*/ 	.byte	0x04, 0x17
        /*000a*/ 	.short	(.L_17 - .L_16)
.L_16:
        /*000c*/ 	.word	0x00000000
        /*0010*/ 	.short	0x0002
        /*0012*/ 	.short	0x0010
        /*0014*/ 	.byte	0x00, 0xf0, 0x11, 0x00


	//----- nvinfo : EIATTR_KPARAM_INFO
	.align		4
.L_17:
        /*0018*/ 	.byte	0x04, 0x17
        /*001a*/ 	.short	(.L_19 - .L_18)
.L_18:
        /*001c*/ 	.word	0x00000000
        /*0020*/ 	.short	0x0001
        /*0022*/ 	.short	0x0008
        /*0024*/ 	.byte	0x00, 0xf5, 0x21, 0x00


	//----- nvinfo : EIATTR_KPARAM_INFO
	.align		4
.L_19:
        /*0028*/ 	.byte	0x04, 0x17
        /*002a*/ 	.short	(.L_21 - .L_20)
.L_20:
        /*002c*/ 	.word	0x00000000
        /*0030*/ 	.short	0x0000
        /*0032*/ 	.short	0x0000
        /*0034*/ 	.byte	0x00, 0xf5, 0x21, 0x00


	//----- nvinfo : EIATTR_SPARSE_MMA_MASK
	.align		4
.L_21:
        /*0038*/ 	.byte	0x03, 0x50
        /*003a*/ 	.short	0x0000


	//----- nvinfo : EIATTR_MAXREG_COUNT
	.align		4
        /*003c*/ 	.byte	0x03, 0x1b
        /*003e*/ 	.short	0x00ff


	//----- nvinfo : EIATTR_MERCURY_ISA_VERSION
	.align		4
        /*0040*/ 	.byte	0x03, 0x5f
        /*0042*/ 	.short	0x0101


	//----- nvinfo : EIATTR_VRC_CTA_INIT_COUNT
	.align		4
        /*0044*/ 	.byte	0x02, 0x4a
	.zero		1
	.zero		1


	//----- nvinfo : EIATTR_EXIT_INSTR_OFFSETS
	.align		4
        /*0048*/ 	.byte	0x04, 0x1c
        /*004a*/ 	.short	(.L_23 - .L_22)


	//   ....[0]....
.L_22:
        /*004c*/ 	.word	0x00000070


	//   ....[1]....
        /*0050*/ 	.word	0x00000160


	//----- nvinfo : EIATTR_CBANK_PARAM_SIZE
	.align		4
.L_23:
        /*0054*/ 	.byte	0x03, 0x19
        /*0056*/ 	.short	0x0014


	//----- nvinfo : EIATTR_PARAM_CBANK
	.align		4
        /*0058*/ 	.byte	0x04, 0x0a
        /*005a*/ 	.short	(.L_25 - .L_24)
	.align		4
.L_24:
        /*005c*/ 	.word	index@(.nv.constant0._Z17ConvertFloatToIntPhPfi)
        /*0060*/ 	.short	0x0380
        /*0062*/ 	.short	0x0014


	//----- nvinfo : EIATTR_SW_WAR
	.align		4
.L_25:
        /*0064*/ 	.byte	0x04, 0x36
        /*0066*/ 	.short	(.L_27 - .L_26)
.L_26:
        /*0068*/ 	.word	0x00000008
.L_27:


//--------------------- .nv.info._Z6RenderPfii    --------------------------
	.section	.nv.info._Z6RenderPfii,"",@"SHT_CUDA_INFO"
	.sectionflags	@""
	.align	4


	//----- nvinfo : EIATTR_CUDA_API_VERSION
	.align		4
        /*0000*/ 	.byte	0x04, 0x37
        /*0002*/ 	.short	(.L_29 - .L_28)
.L_28:
        /*0004*/ 	.word	0x00000082


	//----- nvinfo : EIATTR_KPARAM_INFO
	.align		4
.L_29:
        /*0008*/ 	.byte	0x04, 0x17
        /*000a*/ 	.short	(.L_31 - .L_30)
.L_30:
        /*000c*/ 	.word	0x00000000
        /*0010*/ 	.short	0x0002
        /*0012*/ 	.short	0x000c
        /*0014*/ 	.byte	0x00, 0xf0, 0x11, 0x00


	//----- nvinfo : EIATTR_KPARAM_INFO
	.align		4
.L_31:
        /*0018*/ 	.byte	0x04, 0x17
        /*001a*/ 	.short	(.L_33 - .L_32)
.L_32:
        /*001c*/ 	.word	0x00000000
        /*0020*/ 	.short	0x0001
        /*0022*/ 	.short	0x0008
        /*0024*/ 	.byte	0x00, 0xf0, 0x11, 0x00


	//----- nvinfo : EIATTR_KPARAM_INFO
	.align		4
.L_33:
        /*0028*/ 	.byte	0x04, 0x17
        /*002a*/ 	.short	(.L_35 - .L_34)
.L_34:
        /*002c*/ 	.word	0x00000000
        /*0030*/ 	.short	0x0000
        /*0032*/ 	.short	0x0000
        /*0034*/ 	.byte	0x00, 0xf5, 0x21, 0x00


	//----- nvinfo : EIATTR_SPARSE_MMA_MASK
	.align		4
.L_35:
        /*0038*/ 	.byte	0x03, 0x50
        /*003a*/ 	.short	0x0000


	//----- nvinfo : EIATTR_MAXREG_COUNT
	.align		4
        /*003c*/ 	.byte	0x03, 0x1b
        /*003e*/ 	.short	0x00ff


	//----- nvinfo : EIATTR_MERCURY_ISA_VERSION
	.align		4
        /*0040*/ 	.byte	0x03, 0x5f
        /*0042*/ 	.short	0x0101


	//----- nvinfo : EIATTR_VRC_CTA_INIT_COUNT
	.align		4
        /*0044*/ 	.byte	0x02, 0x4a
	.zero		1
	.zero		1


	//----- nvinfo : EIATTR_EXIT_INSTR_OFFSETS
	.align		4
        /*0048*/ 	.byte	0x04, 0x1c
        /*004a*/ 	.short	(.L_37 - .L_36)


	//   ....[0]....
.L_36:
        /*004c*/ 	.word	0x000000c0


	//   ....[1]....
        /*0050*/ 	.word	0x00000370


	//----- nvinfo : EIATTR_CRS_STACK_SIZE
	.align		4
.L_37:
        /*0054*/ 	.byte	0x04, 0x1e
        /*0056*/ 	.short	(.L_39 - .L_38)
.L_38:
        /*0058*/ 	.word	0x00000000


	//----- nvinfo : EIATTR_CBANK_PARAM_SIZE
	.align		4
.L_39:
        /*005c*/ 	.byte	0x03, 0x19
        /*005e*/ 	.short	0x0010


	//----- nvinfo : EIATTR_PARAM_CBANK
	.align		4
        /*0060*/ 	.byte	0x04, 0x0a
        /*0062*/ 	.short	(.L_41 - .L_40)
	.align		4
.L_40:
        /*0064*/ 	.word	index@(.nv.constant0._Z6RenderPfii)
        /*0068*/ 	.short	0x0380
        /*006a*/ 	.short	0x0010


	//----- nvinfo : EIATTR_SW_WAR
	.align		4
.L_41:
        /*006c*/ 	.byte	0x04, 0x36
        /*006e*/ 	.short	(.L_43 - .L_42)
.L_42:
        /*0070*/ 	.word	0x00000008
.L_43:


//--------------------- .nv.callgraph             --------------------------
	.section	.nv.callgraph,"",@"SHT_CUDA_CALLGRAPH"
	.align	4
	.sectionentsize	8
	.align		4
        /*0000*/ 	.word	0x00000000
	.align		4
        /*0004*/ 	.word	0xffffffff
	.align		4
        /*0008*/ 	.word	0x00000000
	.align		4
        /*000c*/ 	.word	0xfffffffe
	.align		4
        /*0010*/ 	.word	0x00000000
	.align		4
        /*0014*/ 	.word	0xfffffffd
	.align		4
        /*0018*/ 	.word	0x00000000
	.align		4
        /*001c*/ 	.word	0xfffffffc


//--------------------- .text._Z17ConvertFloatToIntPhPfi --------------------------
	.section	.text._Z17ConvertFloatToIntPhPfi,"ax",@progbits
	.align	128
        .global         _Z17ConvertFloatToIntPhPfi
        .type           _Z17ConvertFloatToIntPhPfi,@function
        .size           _Z17ConvertFloatToIntPhPfi,(.L_x_18 - _Z17ConvertFloatToIntPhPfi)
        .other          _Z17ConvertFloatToIntPhPfi,@"STO_CUDA_ENTRY STV_DEFAULT"
_Z17ConvertFloatToIntPhPfi:
.text._Z17ConvertFloatToIntPhPfi:
[----:B------:R-:W-:Y:S01]  /*0000*/  LDC R1, c[0x0][0x37c] ;  /* 0x0000df00ff017b82 */ /* 0x000fe20000000800 */
[----:B------:R-:W0:Y:S01]  /*0010*/  S2R R7, SR_TID.X ;  /* 0x0000000000077919 */ /* 0x000e220000002100 */
[----:B------:R-:W0:Y:S01]  /*0020*/  LDCU UR4, c[0x0][0x360] ;  /* 0x00006c00ff0477ac */ /* 0x000e220008000800 */
[----:B------:R-:W0:Y:S01]  /*0030*/  S2R R0, SR_CTAID.X ;  /* 0x0000000000007919 */ /* 0x000e220000002500 */
[----:B------:R-:W1:Y:S01]  /*0040*/  LDCU UR5, c[0x0][0x390] ;  /* 0x00007200ff0577ac */ /* 0x000e620008000800 */
[----:B0-----:R-:W-:-:S05]  /*0050*/  IMAD R7, R0, UR4, R7 ;  /* 0x0000000400077c24 */ /* 0x001fca000f8e0207 */
[----:B-1----:R-:W-:-:S13]  /*0060*/  ISETP.GE.AND P0, PT, R7, UR5, PT ;  /* 0x0000000507007c0c */ /* 0x002fda000bf06270 */
[----:B------:R-:W-:Y:S05]  /*0070*/  @P0 EXIT ;  /* 0x000000000000094d */ /* 0x000fea0003800000 */
[----:B------:R-:W0:Y:S01]  /*0080*/  LDC.64 R2, c[0x0][0x388] ;  /* 0x0000e200ff027b82 */ /* 0x000e220000000a00 */
[----:B------:R-:W1:Y:S01]  /*0090*/  LDCU.64 UR4, c[0x0][0x358] ;  /* 0x00006b00ff0477ac */ /* 0x000e620008000a00 */
[----:B0-----:R-:W-:-:S06]  /*00a0*/  IMAD.WIDE R2, R7, 0x4, R2 ;  /* 0x0000000407027825 */ /* 0x001fcc00078e0202 */
[----:B-1----:R-:W2:Y:S01]  /*00b0*/  LDG.E R2, desc[UR4][R2.64] ;  /* 0x0000000402027981 */ /* 0x002ea2000c1e1900 */
[----:B------:R-:W-:Y:S01]  /*00c0*/  UMOV UR6, 0xced91687 ;  /* 0xced9168700067882 */ /* 0x000fe20000000000 */
[----:B------:R-:W-:Y:S01]  /*00d0*/  UMOV UR7, 0x406ffff7 ;  /* 0x406ffff700077882 */ /* 0x000fe20000000000 */
[----:B--2---:R-:W0:Y:S02]  /*00e0*/  F2F.F64.F32 R4, R2 ;  /* 0x0000000200047310 */ /* 0x004e240000201800 */
[----:B0-----:R-:W-:Y:S01]  /*00f0*/  DMUL R4, R4, UR6 ;  /* 0x0000000604047c28 */ /* 0x001fe20008000000 */
[----:B------:R-:W0:Y:S09]  /*0100*/  LDCU.64 UR6, c[0x0][0x380] ;  /* 0x00007000ff0677ac */ /* 0x000e320008000a00 */
[----:B------:R-:W1:Y:S01]  /*0110*/  F2F.F32.F64 R4, R4 ;  /* 0x0000000400047310 */ /* 0x000e620000301000 */
[----:B0-----:R-:W-:-:S04]  /*0120*/  IADD3 R6, P0, PT, R7, UR6, RZ ;  /* 0x0000000607067c10 */ /* 0x001fc8000ff1e0ff */
[----:B------:R-:W-:-:S03]  /*0130*/  LEA.HI.X.SX32 R7, R7, UR7, 0x1, P0 ;  /* 0x0000000707077c11 */ /* 0x000fc600080f0eff */
[----:B-1----:R-:W0:Y:S02]  /*0140*/  F2I.U32.FLOOR.NTZ R9, R4 ;  /* 0x0000000400097305 */ /* 0x002e240000207000 */
[----:B0-----:R-:W-:Y:S01]  /*0150*/  STG.E.U8 desc[UR4][R6.64], R9 ;  /* 0x0000000906007986 */ /* 0x001fe2000c101104 */
[----:B------:R-:W-:Y:S05]  /*0160*/  EXIT ;  /* 0x000000000000794d */ /* 0x000fea0003800000 */
.L_x_0:
[----:B------:R-:W-:-:S00]  /*0170*/  BRA `(.L_x_0) ;  /* 0xfffffffc00fc7947 */ /* 0x000fc0000383ffff */
[----:B------:R-:W-:-:S00]  /*0180*/  NOP ;  /* 0x0000000000007918 */ /* 0x000fc00000000000 */
[----:B------:R-:W-:-:S00]  /*0190*/  NOP ;  /* 0x0000000000007918 */ /* 0x000fc00000000000 */
[----:B------:R-:W-:-:S00]  /*01a0*/  NOP ;  /* 0x0000000000007918 */ /* 0x000fc00000000000 */
[----:B------:R-:W-:-:S00]  /*01b0*/  NOP ;  /* 0x0000000000007918 */ /* 0x000fc00000000000 */
[----:B------:R-:W-:-:S00]  /*01c0*/  NOP ;  /* 0x0000000000007918 */ /* 0x000fc00000000000 */
[----:B------:R-:W-:-:S00]  /*01d0*/  NOP ;  /* 0x0000000000007918 */ /* 0x000fc00000000000 */
[----:B------:R-:W-:-:S00]  /*01e0*/  NOP ;  /* 0x0000000000007918 */ /* 0x000fc00000000000 */
[----:B------:R-:W-:-:S00]  /*01f0*/  NOP ;  /* 0x0000000000007918 */ /* 0x000fc00000000000 */
.L_x_18:


//--------------------- .text._Z6RenderPfii       --------------------------
	.section	.text._Z6RenderPfii,"ax",@progbits
	.align	128
        .global         _Z6RenderPfii
        .type           _Z6RenderPfii,@function
        .size           _Z6RenderPfii,(.L_x_17 - _Z6RenderPfii)
        .other          _Z6RenderPfii,@"STO_CUDA_ENTRY STV_DEFAULT"
_Z6RenderPfii:
.text._Z6RenderPfii:
[----:B------:R-:W-:Y:S01]  /*0000*/  LDC R1, c[0x0][0x37c] ;  /* 0x0000df00ff017b82 */ /* 0x000fe20000000800 */
[----:B------:R-:W0:Y:S01]  /*0010*/  S2R R2, SR_TID.Y ;  /* 0x0000000000027919 */ /* 0x000e220000002200 */
[----:B------:R-:W1:Y:S01]  /*0020*/  LDCU UR4, c[0x0][0x360] ;  /* 0x00006c00ff0477ac */ /* 0x000e620008000800 */
[----:B------:R-:W0:Y:S01]  /*0030*/  S2R R5, SR_CTAID.Y ;  /* 0x0000000000057919 */ /* 0x000e220000002600 */
[----:B------:R-:W0:Y:S01]  /*0040*/  LDCU UR5, c[0x0][0x364] ;  /* 0x00006c80ff0577ac */ /* 0x000e220008000800 */
[----:B------:R-:W1:Y:S01]  /*0050*/  S2R R3, SR_TID.X ;  /* 0x0000000000037919 */ /* 0x000e620000002100 */
[----:B------:R-:W2:Y:S01]  /*0060*/  LDCU.64 UR6, c[0x0][0x388] ;  /* 0x00007100ff0677ac */ /* 0x000ea20008000a00 */
[----:B------:R-:W1:Y:S01]  /*0070*/  S2R R0, SR_CTAID.X ;  /* 0x0000000000007919 */ /* 0x000e620000002500 */
[----:B0-----:R-:W-:-:S05]  /*0080*/  IMAD R2, R5, UR5, R2 ;  /* 0x0000000505027c24 */ /* 0x001fca000f8e0202 */
[----:B--2---:R-:W-:Y:S01]  /*0090*/  ISETP.GE.AND P0, PT, R2, UR7, PT ;  /* 0x0000000702007c0c */ /* 0x004fe2000bf06270 */
[----:B-1----:R-:W-:-:S05]  /*00a0*/  IMAD R3, R0, UR4, R3 ;  /* 0x0000000400037c24 */ /* 0x002fca000f8e0203 */
[----:B------:R-:W-:-:S13]  /*00b0*/  ISETP.GE.OR P0, PT, R3, UR6, P0 ;  /* 0x0000000603007c0c */ /* 0x000fda0008706670 */
[----:B------:R-:W-:Y:S05]  /*00c0*/  @P0 EXIT ;  /* 0x000000000000094d */ /* 0x000fea0003800000 */
[----:B------:R-:W-:Y:S01]  /*00d0*/  I2FP.F32.S32 R5, UR6 ;  /* 0x0000000600057c45 */ /* 0x000fe20008201400 */
[----:B------:R-:W0:Y:S01]  /*00e0*/  LDCU.64 UR4, c[0x0][0x358] ;  /* 0x00006b00ff0477ac */ /* 0x000e220008000a00 */
[----:B------:R-:W-:Y:S01]  /*00f0*/  I2FP.F32.S32 R0, R3 ;  /* 0x0000000300007245 */ /* 0x000fe20000201400 */
[----:B------:R-:W-:Y:S01]  /*0100*/  BSSY.RECONVERGENT B0, `(.L_x_1) ;  /* 0x000000f000007945 */ /* 0x000fe20003800200 */
[----:B------:R-:W1:Y:S08]  /*0110*/  MUFU.RCP R4, R5 ;  /* 0x0000000500047308 */ /* 0x000e700000001000 */
[----:B------:R-:W2:Y:S01]  /*0120*/  FCHK P0, R0, R5 ;  /* 0x0000000500007302 */ /* 0x000ea20000000000 */
[----:B-1----:R-:W-:-:S04]  /*0130*/  FFMA R7, -R5, R4, 1 ;  /* 0x3f80000005077423 */ /* 0x002fc80000000104 */
[----:B------:R-:W-:Y:S01]  /*0140*/  FFMA R7, R4, R7, R4 ;  /* 0x0000000704077223 */ /* 0x000fe20000000004 */
[----:B------:R-:W-:-:S03]  /*0150*/  IMAD R4, R2, UR6, R3 ;  /* 0x0000000602047c24 */ /* 0x000fc6000f8e0203 */
[----:B------:R-:W-:Y:S01]  /*0160*/  FFMA R6, R0, R7, RZ ;  /* 0x0000000700067223 */ /* 0x000fe200000000ff */
[----:B------:R-:W-:-:S03]  /*0170*/  IMAD R4, R4, 0x3, RZ ;  /* 0x0000000304047824 */ /* 0x000fc600078e02ff */
[----:B------:R-:W-:-:S04]  /*0180*/  FFMA R8, -R5, R6, R0 ;  /* 0x0000000605087223 */ /* 0x000fc80000000100 */
[----:B------:R-:W-:Y:S01]  /*0190*/  FFMA R3, R7, R8, R6 ;  /* 0x0000000807037223 */ /* 0x000fe20000000006 */
[----:B0-2---:R-:W-:Y:S06]  /*01a0*/  @!P0 BRA `(.L_x_2) ;  /* 0x0000000000108947 */ /* 0x005fec0003800000 */
[----:B------:R-:W-:Y:S01]  /*01b0*/  IMAD.MOV.U32 R3, RZ, RZ, R5 ;  /* 0x000000ffff037224 */ /* 0x000fe200078e0005 */
[----:B------:R-:W-:-:S07]  /*01c0*/  MOV R6, 0x1e0 ;  /* 0x000001e000067802 */ /* 0x000fce0000000f00 */
[----:B------:R-:W-:Y:S05]  /*01d0*/  CALL.REL.NOINC `($__internal_0_$__cuda_sm3x_div_rn_noftz_f32_slowpath) ;  /* 0x0000000000687944 */ /* 0x000fea0003c00000 */
[----:B------:R-:W-:-:S07]  /*01e0*/  IMAD.MOV.U32 R3, RZ, RZ, R0 ;  /* 0x000000ffff037224 */ /* 0x000fce00078e0000 */
.L_x_2:
[----:B------:R-:W-:Y:S05]  /*01f0*/  BSYNC.RECONVERGENT B0 ;  /* 0x0000000000007941 */ /* 0x000fea0003800200 */
.L_x_1:
[----:B------:R-:W0:Y:S01]  /*0200*/  LDCU UR6, c[0x0][0x38c] ;  /* 0x00007180ff0677ac */ /* 0x000e220008000800 */
[----:B------:R-:W1:Y:S01]  /*0210*/  LDC.64 R6, c[0x0][0x380] ;  /* 0x0000e000ff067b82 */ /* 0x000e620000000a00 */
[----:B------:R-:W-:Y:S01]  /*0220*/  I2FP.F32.U32 R0, R2 ;  /* 0x0000000200007245 */ /* 0x000fe20000201000 */
[----:B------:R-:W-:Y:S01]  /*0230*/  BSSY.RECONVERGENT B0, `(.L_x_3) ;  /* 0x0000010000007945 */ /* 0x000fe20003800200 */
[----:B0-----:R-:W-:-:S04]  /*0240*/  I2FP.F32.U32 R9, UR6 ;  /* 0x0000000600097c45 */ /* 0x001fc80008201000 */
[----:B------:R-:W0:Y:S01]  /*0250*/  MUFU.RCP R8, R9 ;  /* 0x0000000900087308 */ /* 0x000e220000001000 */
[----:B-1----:R-:W-:-:S05]  /*0260*/  IMAD.WIDE R4, R4, 0x4, R6 ;  /* 0x0000000404047825 */ /* 0x002fca00078e0206 */
[----:B------:R1:W-:Y:S02]  /*0270*/  STG.E desc[UR4][R4.64], R3 ;  /* 0x0000000304007986 */ /* 0x0003e4000c101904 */
[----:B------:R-:W2:Y:S01]  /*0280*/  FCHK P0, R0, R9 ;  /* 0x0000000900007302 */ /* 0x000ea20000000000 */
[----:B0-----:R-:W-:-:S04]  /*0290*/  FFMA R7, -R9, R8, 1 ;  /* 0x3f80000009077423 */ /* 0x001fc80000000108 */
[----:B------:R-:W-:-:S04]  /*02a0*/  FFMA R7, R8, R7, R8 ;  /* 0x0000000708077223 */ /* 0x000fc80000000008 */
[----:B------:R-:W-:-:S04]  /*02b0*/  FFMA R2, R0, R7, RZ ;  /* 0x0000000700027223 */ /* 0x000fc800000000ff */
[----:B------:R-:W-:-:S04]  /*02c0*/  FFMA R6, -R9, R2, R0 ;  /* 0x0000000209067223 */ /* 0x000fc80000000100 */
[----:B------:R-:W-:Y:S01]  /*02d0*/  FFMA R7, R7, R6, R2 ;  /* 0x0000000607077223 */ /* 0x000fe20000000002 */
[----:B-12---:R-:W-:Y:S06]  /*02e0*/  @!P0 BRA `(.L_x_4) ;  /* 0x0000000000108947 */ /* 0x006fec0003800000 */
[----:B------:R-:W-:Y:S01]  /*02f0*/  IMAD.MOV.U32 R3, RZ, RZ, R9 ;  /* 0x000000ffff037224 */ /* 0x000fe200078e0009 */
[----:B------:R-:W-:-:S07]  /*0300*/  MOV R6, 0x320 ;  /* 0x0000032000067802 */ /* 0x000fce0000000f00 */
[----:B------:R-:W-:Y:S05]  /*0310*/  CALL.REL.NOINC `($__internal_0_$__cuda_sm3x_div_rn_noftz_f32_slowpath) ;  /* 0x0000000000187944 */ /* 0x000fea0003c00000 */
[----:B------:R-:W-:-:S07]  /*0320*/  IMAD.MOV.U32 R7, RZ, RZ, R0 ;  /* 0x000000ffff077224 */ /* 0x000fce00078e0000 */
.L_x_4:
[----:B------:R-:W-:Y:S05]  /*0330*/  BSYNC.RECONVERGENT B0 ;  /* 0x0000000000007941 */ /* 0x000fea0003800200 */
.L_x_3:
[----:B------:R-:W-:Y:S01]  /*0340*/  IMAD.MOV.U32 R3, RZ, RZ, 0x3e4ccccd ;  /* 0x3e4ccccdff037424 */ /* 0x000fe200078e00ff */
[----:B------:R-:W-:Y:S04]  /*0350*/  STG.E desc[UR4][R4.64+0x4], R7 ;  /* 0x0000040704007986 */ /* 0x000fe8000c101904 */
[----:B------:R-:W-:Y:S01]  /*0360*/  STG.E desc[UR4][R4.64+0x8], R3 ;  /* 0x0000080304007986 */ /* 0x000fe2000c101904 */
[----:B------:R-:W-:Y:S05]  /*0370*/  EXIT ;  /* 0x000000000000794d */ /* 0x000fea0003800000 */
        .weak           $__internal_0_$__cuda_sm3x_div_rn_noftz_f32_slowpath
        .type           $__internal_0_$__cuda_sm3x_div_rn_noftz_f32_slowpath,@function
        .size           $__internal_0_$__cuda_sm3x_div_rn_noftz_f32_slowpath,(.L_x_17 - $__internal_0_$__cuda_sm3x_div_rn_noftz_f32_slowpath)
$__internal_0_$__cuda_sm3x_div_rn_noftz_f32_slowpath:
[----:B------:R-:W-:Y:S01]  /*0380*/  SHF.R.U32.HI R8, RZ, 0x17, R3 ;  /* 0x00000017ff087819 */ /* 0x000fe20000011603 */
[----:B------:R-:W-:Y:S01]  /*0390*/  BSSY.RECONVERGENT B1, `(.L_x_5) ;  /* 0x0000062000017945 */ /* 0x000fe20003800200 */
[----:B------:R-:W-:Y:S02]  /*03a0*/  SHF.R.U32.HI R7, RZ, 0x17, R0 ;  /* 0x00000017ff077819 */ /* 0x000fe40000011600 */
[----:B------:R-:W-:Y:S02]  /*03b0*/  LOP3.LUT R12, R8, 0xff, RZ, 0xc0, !PT ;  /* 0x000000ff080c7812 */ /* 0x000fe400078ec0ff */
[----:B------:R-:W-:-:S03]  /*03c0*/  LOP3.LUT R10, R7, 0xff, RZ, 0xc0, !PT ;  /* 0x000000ff070a7812 */ /* 0x000fc600078ec0ff */
[----:B------:R-:W-:Y:S02]  /*03d0*/  VIADD R9, R12, 0xffffffff ;  /* 0xffffffff0c097836 */ /* 0x000fe40000000000 */
[----:B------:R-:W-:-:S03]  /*03e0*/  VIADD R8, R10, 0xffffffff ;  /* 0xffffffff0a087836 */ /* 0x000fc60000000000 */
[----:B------:R-:W-:-:S04]  /*03f0*/  ISETP.GT.U32.AND P0, PT, R9, 0xfd, PT ;  /* 0x000000fd0900780c */ /* 0x000fc80003f04070 */
[----:B------:R-:W-:-:S13]  /*0400*/  ISETP.GT.U32.OR P0, PT, R8, 0xfd, P0 ;  /* 0x000000fd0800780c */ /* 0x000fda0000704470 */
[----:B------:R-:W-:Y:S01]  /*0410*/  @!P0 IMAD.MOV.U32 R7, RZ, RZ, RZ ;  /* 0x000000ffff078224 */ /* 0x000fe200078e00ff */
[----:B------:R-:W-:Y:S06]  /*0420*/  @!P0 BRA `(.L_x_6) ;  /* 0x00000000005c8947 */ /* 0x000fec0003800000 */
[----:B------:R-:W-:Y:S02]  /*0430*/  FSETP.GTU.FTZ.AND P0, PT, |R0|, +INF , PT ;  /* 0x7f8000000000780b */ /* 0x000fe40003f1c200 */
[----:B------:R-:W-:-:S04]  /*0440*/  FSETP.GTU.FTZ.AND P1, PT, |R3|, +INF , PT ;  /* 0x7f8000000300780b */ /* 0x000fc80003f3c200 */
[----:B------:R-:W-:-:S13]  /*0450*/  PLOP3.LUT P0, PT, P0, P1, PT, 0xf8, 0x8f ;  /* 0x00000000008f781c */ /* 0x000fda0000703f70 */
[----:B------:R-:W-:Y:S05]  /*0460*/  @P0 BRA `(.L_x_7) ;  /* 0x00000004004c0947 */ /* 0x000fea0003800000 */
[----:B------:R-:W-:-:S13]  /*0470*/  LOP3.LUT P0, RZ, R3, 0x7fffffff, R0, 0xc8, !PT ;  /* 0x7fffffff03ff7812 */ /* 0x000fda000780c800 */
[----:B------:R-:W-:Y:S05]  /*0480*/  @!P0 BRA `(.L_x_8) ;  /* 0x00000004003c8947 */ /* 0x000fea0003800000 */
[C---:B------:R-:W-:Y:S02]  /*0490*/  FSETP.NEU.FTZ.AND P2, PT, |R0|.reuse, +INF , PT ;  /* 0x7f8000000000780b */ /* 0x040fe40003f5d200 */
[----:B------:R-:W-:Y:S02]  /*04a0*/  FSETP.NEU.FTZ.AND P1, PT, |R3|, +INF , PT ;  /* 0x7f8000000300780b */ /* 0x000fe40003f3d200 */
[----:B------:R-:W-:-:S11]  /*04b0*/  FSETP.NEU.FTZ.AND P0, PT, |R0|, +INF , PT ;  /* 0x7f8000000000780b */ /* 0x000fd60003f1d200 */
[----:B------:R-:W-:Y:S05]  /*04c0*/  @!P1 BRA !P2, `(.L_x_8) ;  /* 0x00000004002c9947 */ /* 0x000fea0005000000 */
[----:B------:R-:W-:-:S04]  /*04d0*/  LOP3.LUT P2, RZ, R0, 0x7fffffff, RZ, 0xc0, !PT ;  /* 0x7fffffff00ff7812 */ /* 0x000fc8000784c0ff */
[----:B------:R-:W-:-:S13]  /*04e0*/  PLOP3.LUT P1, PT, P1, P2, PT, 0x2f, 0xf2 ;  /* 0x0000000000f2781c */ /* 0x000fda0000f24577 */
[----:B------:R-:W-:Y:S05]  /*04f0*/  @P1 BRA `(.L_x_9) ;  /* 0x0000000400181947 */ /* 0x000fea0003800000 */
[----:B------:R-:W-:-:S04]  /*0500*/  LOP3.LUT P1, RZ, R3, 0x7fffffff, RZ, 0xc0, !PT ;  /* 0x7fffffff03ff7812 */ /* 0x000fc8000782c0ff */
[----:B------:R-:W-:-:S13]  /*0510*/  PLOP3.LUT P0, PT, P0, P1, PT, 0x2f, 0xf2 ;  /* 0x0000000000f2781c */ /* 0x000fda0000702577 */
[----:B------:R-:W-:Y:S05]  /*0520*/  @P0 BRA `(.L_x_10) ;  /* 0x0000000400000947 */ /* 0x000fea0003800000 */
[----:B------:R-:W-:Y:S02]  /*0530*/  ISETP.GE.AND P0, PT, R8, RZ, PT ;  /* 0x000000ff0800720c */ /* 0x000fe40003f06270 */
[----:B------:R-:W-:-:S11]  /*0540*/  ISETP.GE.AND P1, PT, R9, RZ, PT ;  /* 0x000000ff0900720c */ /* 0x000fd60003f26270 */
[----:B------:R-:W-:Y:S02]  /*0550*/  @P0 IMAD.MOV.U32 R7, RZ, RZ, RZ ;  /* 0x000000ffff070224 */ /* 0x000fe400078e00ff */
[----:B------:R-:W-:Y:S01]  /*0560*/  @!P0 FFMA R0, R0, 1.84467440737095516160e+19, RZ ;  /* 0x5f80000000008823 */ /* 0x000fe200000000ff */
[----:B------:R-:W-:Y:S02]  /*0570*/  @!P0 IMAD.MOV.U32 R7, RZ, RZ, -0x40 ;  /* 0xffffffc0ff078424 */ /* 0x000fe400078e00ff */
[----:B------:R-:W-:Y:S02]  /*0580*/  @!P1 FFMA R3, R3, 1.84467440737095516160e+19, RZ ;  /* 0x5f80000003039823 */ /* 0x000fe400000000ff */
[----:B------:R-:W-:-:S07]  /*0590*/  @!P1 VIADD R7, R7, 0x40 ;  /* 0x0000004007079836 */ /* 0x000fce0000000000 */
.L_x_6:
[----:B------:R-:W-:Y:S01]  /*05a0*/  LEA R8, R12, 0xc0800000, 0x17 ;  /* 0xc08000000c087811 */ /* 0x000fe200078eb8ff */
[----:B------:R-:W-:Y:S04]  /*05b0*/  BSSY.RECONVERGENT B2, `(.L_x_11) ;  /* 0x0000036000027945 */ /* 0x000fe80003800200 */
[----:B------:R-:W-:Y:S02]  /*05c0*/  IMAD.IADD R8, R3, 0x1, -R8 ;  /* 0x0000000103087824 */ /* 0x000fe400078e0a08 */
[----:B------:R-:W-:Y:S02]  /*05d0*/  VIADD R3, R10, 0xffffff81 ;  /* 0xffffff810a037836 */ /* 0x000fe40000000000 */
[----:B------:R0:W1:Y:S01]  /*05e0*/  MUFU.RCP R9, R8 ;  /* 0x0000000800097308 */ /* 0x0000620000001000 */
[----:B------:R-:W-:Y:S01]  /*05f0*/  FADD.FTZ R11, -R8, -RZ ;  /* 0x800000ff080b7221 */ /* 0x000fe20000010100 */
[C---:B------:R-:W-:Y:S01]  /*0600*/  IMAD R0, R3.reuse, -0x800000, R0 ;  /* 0xff80000003007824 */ /* 0x040fe200078e0200 */
[----:B0-----:R-:W-:-:S05]  /*0610*/  IADD3 R8, PT, PT, R3, 0x7f, -R12 ;  /* 0x0000007f03087810 */ /* 0x001fca0007ffe80c */
[----:B------:R-:W-:Y:S02]  /*0620*/  IMAD.IADD R8, R8, 0x1, R7 ;  /* 0x0000000108087824 */ /* 0x000fe400078e0207 */
[----:B-1----:R-:W-:-:S04]  /*0630*/  FFMA R10, R9, R11, 1 ;  /* 0x3f800000090a7423 */ /* 0x002fc8000000000b */
[----:B------:R-:W-:-:S04]  /*0640*/  FFMA R14, R9, R10, R9 ;  /* 0x0000000a090e7223 */ /* 0x000fc80000000009 */
[----:B------:R-:W-:-:S04]  /*0650*/  FFMA R9, R0, R14, RZ ;  /* 0x0000000e00097223 */ /* 0x000fc800000000ff */
[----:B------:R-:W-:-:S04]  /*0660*/  FFMA R10, R11, R9, R0 ;  /* 0x000000090b0a7223 */ /* 0x000fc80000000000 */
[----:B------:R-:W-:-:S04]  /*0670*/  FFMA R9, R14, R10, R9 ;  /* 0x0000000a0e097223 */ /* 0x000fc80000000009 */
[----:B------:R-:W-:-:S04]  /*0680*/  FFMA R10, R11, R9, R0 ;  /* 0x000000090b0a7223 */ /* 0x000fc80000000000 */
[----:B------:R-:W-:-:S05]  /*0690*/  FFMA R0, R14, R10, R9 ;  /* 0x0000000a0e007223 */ /* 0x000fca0000000009 */
[----:B------:R-:W-:-:S04]  /*06a0*/  SHF.R.U32.HI R3, RZ, 0x17, R0 ;  /* 0x00000017ff037819 */ /* 0x000fc80000011600 */
[----:B------:R-:W-:-:S05]  /*06b0*/  LOP3.LUT R3, R3, 0xff, RZ, 0xc0, !PT ;  /* 0x000000ff03037812 */ /* 0x000fca00078ec0ff */
[----:B------:R-:W-:-:S04]  /*06c0*/  IMAD.IADD R11, R3, 0x1, R8 ;  /* 0x00000001030b7824 */ /* 0x000fc800078e0208 */
[----:B------:R-:W-:-:S05]  /*06d0*/  VIADD R3, R11, 0xffffffff ;  /* 0xffffffff0b037836 */ /* 0x000fca0000000000 */
[----:B------:R-:W-:-:S13]  /*06e0*/  ISETP.GE.U32.AND P0, PT, R3, 0xfe, PT ;  /* 0x000000fe0300780c */ /* 0x000fda0003f06070 */
[----:B------:R-:W-:Y:S05]  /*06f0*/  @!P0 BRA `(.L_x_12) ;  /* 0x0000000000808947 */ /* 0x000fea0003800000 */
[----:B------:R-:W-:-:S13]  /*0700*/  ISETP.GT.AND P0, PT, R11, 0xfe, PT ;  /* 0x000000fe0b00780c */ /* 0x000fda0003f04270 */
[----:B------:R-:W-:Y:S05]  /*0710*/  @P0 BRA `(.L_x_13) ;  /* 0x00000000006c0947 */ /* 0x000fea0003800000 */
[----:B------:R-:W-:-:S13]  /*0720*/  ISETP.GE.AND P0, PT, R11, 0x1, PT ;  /* 0x000000010b00780c */ /* 0x000fda0003f06270 */
[----:B------:R-:W-:Y:S05]  /*0730*/  @P0 BRA `(.L_x_14) ;  /* 0x0000000000740947 */ /* 0x000fea0003800000 */
[----:B------:R-:W-:Y:S02]  /*0740*/  ISETP.GE.AND P0, PT, R11, -0x18, PT ;  /* 0xffffffe80b00780c */ /* 0x000fe40003f06270 */
[----:B------:R-:W-:-:S11]  /*0750*/  LOP3.LUT R0, R0, 0x80000000, RZ, 0xc0, !PT ;  /* 0x8000000000007812 */ /* 0x000fd600078ec0ff */
[----:B------:R-:W-:Y:S05]  /*0760*/  @!P0 BRA `(.L_x_14) ;  /* 0x0000000000688947 */ /* 0x000fea0003800000 */
[CCC-:B------:R-:W-:Y:S01]  /*0770*/  FFMA.RZ R3, R14.reuse, R10.reuse, R9.reuse ;  /* 0x0000000a0e037223 */ /* 0x1c0fe2000000c009 */
[CCC-:B------:R-:W-:Y:S01]  /*0780*/  FFMA.RM R8, R14.reuse, R10.reuse, R9.reuse ;  /* 0x0000000a0e087223 */ /* 0x1c0fe20000004009 */
[C---:B------:R-:W-:Y:S02]  /*0790*/  ISETP.NE.AND P2, PT, R11.reuse, RZ, PT ;  /* 0x000000ff0b00720c */ /* 0x040fe40003f45270 */
[----:B------:R-:W-:Y:S02]  /*07a0*/  ISETP.NE.AND P1, PT, R11, RZ, PT ;  /* 0x000000ff0b00720c */ /* 0x000fe40003f25270 */
[----:B------:R-:W-:Y:S01]  /*07b0*/  LOP3.LUT R7, R3, 0x7fffff, RZ, 0xc0, !PT ;  /* 0x007fffff03077812 */ /* 0x000fe200078ec0ff */
[----:B------:R-:W-:Y:S01]  /*07c0*/  FFMA.RP R3, R14, R10, R9 ;  /* 0x0000000a0e037223 */ /* 0x000fe20000008009 */
[----:B------:R-:W-:Y:S02]  /*07d0*/  VIADD R10, R11, 0x20 ;  /* 0x000000200b0a7836 */ /* 0x000fe40000000000 */
[----:B------:R-:W-:Y:S01]  /*07e0*/  LOP3.LUT R7, R7, 0x800000, RZ, 0xfc, !PT ;  /* 0x0080000007077812 */ /* 0x000fe200078efcff */
[----:B------:R-:W-:Y:S01]  /*07f0*/  IMAD.MOV R9, RZ, RZ, -R11 ;  /* 0x000000ffff097224 */ /* 0x000fe200078e0a0b */
[----:B------:R-:W-:-:S02]  /*0800*/  FSETP.NEU.FTZ.AND P0, PT, R3, R8, PT ;  /* 0x000000080300720b */ /* 0x000fc40003f1d000 */
[----:B------:R-:W-:Y:S02]  /*0810*/  SHF.L.U32 R10, R7, R10, RZ ;  /* 0x0000000a070a7219 */ /* 0x000fe400000006ff */
[----:B------:R-:W-:Y:S02]  /*0820*/  SEL R8, R9, RZ, P2 ;  /* 0x000000ff09087207 */ /* 0x000fe40001000000 */
[----:B------:R-:W-:Y:S02]  /*0830*/  ISETP.NE.AND P1, PT, R10, RZ, P1 ;  /* 0x000000ff0a00720c */ /* 0x000fe40000f25270 */
[----:B------:R-:W-:Y:S02]  /*0840*/  SHF.R.U32.HI R8, RZ, R8, R7 ;  /* 0x00000008ff087219 */ /* 0x000fe40000011607 */
[----:B------:R-:W-:Y:S02]  /*0850*/  PLOP3.LUT P0, PT, P0, P1, PT, 0xf8, 0x8f ;  /* 0x00000000008f781c */ /* 0x000fe40000703f70 */
[----:B------:R-:W-:-:S02]  /*0860*/  SHF.R.U32.HI R10, RZ, 0x1, R8 ;  /* 0x00000001ff0a7819 */ /* 0x000fc40000011608 */
[----:B------:R-:W-:-:S04]  /*0870*/  SEL R3, RZ, 0x1, !P0 ;  /* 0x00000001ff037807 */ /* 0x000fc80004000000 */
[----:B------:R-:W-:-:S04]  /*0880*/  LOP3.LUT R3, R3, 0x1, R10, 0xf8, !PT ;  /* 0x0000000103037812 */ /* 0x000fc800078ef80a */
[----:B------:R-:W-:-:S05]  /*0890*/  LOP3.LUT R3, R3, R8, RZ, 0xc0, !PT ;  /* 0x0000000803037212 */ /* 0x000fca00078ec0ff */
[----:B------:R-:W-:-:S05]  /*08a0*/  IMAD.IADD R3, R10, 0x1, R3 ;  /* 0x000000010a037824 */ /* 0x000fca00078e0203 */
[----:B------:R-:W-:Y:S01]  /*08b0*/  LOP3.LUT R0, R3, R0, RZ, 0xfc, !PT ;  /* 0x0000000003007212 */ /* 0x000fe200078efcff */
[----:B------:R-:W-:Y:S06]  /*08c0*/  BRA `(.L_x_14) ;  /* 0x0000000000107947 */ /* 0x000fec0003800000 */
.L_x_13:
[----:B------:R-:W-:-:S04]  /*08d0*/  LOP3.LUT R0, R0, 0x80000000, RZ, 0xc0, !PT ;  /* 0x8000000000007812 */ /* 0x000fc800078ec0ff */
[----:B------:R-:W-:Y:S01]  /*08e0*/  LOP3.LUT R0, R0, 0x7f800000, RZ, 0xfc, !PT ;  /* 0x7f80000000007812 */ /* 0x000fe200078efcff */
[----:B------:R-:W-:Y:S06]  /*08f0*/  BRA `(.L_x_14) ;  /* 0x0000000000047947 */ /* 0x000fec0003800000 */
.L_x_12:
[----:B------:R-:W-:-:S07]  /*0900*/  IMAD R0, R8, 0x800000, R0 ;  /* 0x0080000008007824 */ /* 0x000fce00078e0200 */
.L_x_14:
[----:B------:R-:W-:Y:S05]  /*0910*/  BSYNC.RECONVERGENT B2 ;  /* 0x0000000000027941 */ /* 0x000fea0003800200 */
.L_x_11:
[----:B------:R-:W-:Y:S05]  /*0920*/  BRA `(.L_x_15) ;  /* 0x0000000000207947 */ /* 0x000fea0003800000 */
.L_x_10:
[----:B------:R-:W-:-:S04]  /*0930*/  LOP3.LUT R0, R3, 0x80000000, R0, 0x48, !PT ;  /* 0x8000000003007812 */ /* 0x000fc800078e4800 */
[----:B------:R-:W-:Y:S01]  /*0940*/  LOP3.LUT R0, R0, 0x7f800000, RZ, 0xfc, !PT ;  /* 0x7f80000000007812 */ /* 0x000fe200078efcff */
[----:B------:R-:W-:Y:S06]  /*0950*/  BRA `(.L_x_15) ;  /* 0x0000000000147947 */ /* 0x000fec0003800000 */
.L_x_9:
[----:B------:R-:W-:Y:S01]  /*0960*/  LOP3.LUT R0, R3, 0x80000000, R0, 0x48, !PT ;  /* 0x8000000003007812 */ /* 0x000fe200078e4800 */
[----:B------:R-:W-:Y:S06]  /*0970*/  BRA `(.L_x_15) ;  /* 0x00000000000c7947 */ /* 0x000fec0003800000 */
.L_x_8:
[----:B------:R-:W0:Y:S01]  /*0980*/  MUFU.RSQ R0, -QNAN ;  /* 0xffc0000000007908 */ /* 0x000e220000001400 */
[----:B------:R-:W-:Y:S05]  /*0990*/  BRA `(.L_x_15) ;  /* 0x0000000000047947 */ /* 0x000fea0003800000 */
.L_x_7:
[----:B------:R-:W-:-:S07]  /*09a0*/  FADD.FTZ R0, R0, R3 ;  /* 0x0000000300007221 */ /* 0x000fce0000010000 */
.L_x_15:
[----:B------:R-:W-:Y:S05]  /*09b0*/  BSYNC.RECONVERGENT B1 ;  /* 0x0000000000017941 */ /* 0x000fea0003800200 */
.L_x_5:
[----:B------:R-:W-:-:S04]  /*09c0*/  IMAD.MOV.U32 R7, RZ, RZ, 0x0 ;  /* 0x00000000ff077424 */ /* 0x000fc800078e00ff */
[----:B0-----:R-:W-:Y:S05]  /*09d0*/  RET.REL.NODEC R6 `(_Z6RenderPfii) ;  /* 0xfffffff406887950 */ /* 0x001fea0003c3ffff */
.L_x_16:
        /* <DEDUP_REMOVED lines=10> */
.L_x_17:


//--------------------- .nv.shared.reserved.0     --------------------------
	.section	.nv.shared.reserved.0,"aw",@nobits
	.weak		__nv_reservedSMEM_offset_0_alias
	.size		__nv_reservedSMEM_offset_0_alias, 0, 64
	.other		__nv_reservedSMEM_offset_0_alias,@"STO_CUDA_RESERVED_SHARED STV_DEFAULT"
__nv_reservedSMEM_offset_0_alias:
	.zero		0
	.zero		64


//--------------------- .nv.constant0._Z17ConvertFloatToIntPhPfi --------------------------
	.section	.nv.constant0._Z17ConvertFloatToIntPhPfi,"a",@progbits
	.sectionflags	@""
	.align	4
.nv.constant0._Z17ConvertFloatToIntPhPfi:
	.zero		916


//--------------------- .nv.constant0._Z6RenderPfii --------------------------
	.section	.nv.constant0._Z6RenderPfii,"a",@progbits
	.sectionflags	@""
	.align	4
.nv.constant0._Z6RenderPfii:
	.zero		912


//--------------------- SYMBOLS --------------------------

	.type		.nv.reservedSmem.offset0,@object
	.size		.nv.reservedSmem.offset0,0x4
